//
// Generated by NVIDIA NVVM Compiler
//
// Compiler Build ID: CL-36424714
// Cuda compilation tools, release 13.0, V13.0.88
// Based on NVVM 20.0.0
//

.version 9.0
.target sm_100
.address_size 64

	// .globl	_Z19setGlobalMSysKernelP10NRT_MemSys
.global .align 8 .b8 DefaultMSys[40];
.global .align 8 .u64 TheMSys = generic(DefaultMSys);

.visible .entry _Z19setGlobalMSysKernelP10NRT_MemSys(
	.param .u64 .ptr .align 1 _Z19setGlobalMSysKernelP10NRT_MemSys_param_0
)
{
	.reg .b64 	%rd<2>;

	ld.param.u64 	%rd1, [_Z19setGlobalMSysKernelP10NRT_MemSys_param_0];
	st.global.u64 	[TheMSys], %rd1;
	ret;

}


// ===== COMPILED SASS (sm_100) =====

	.target	sm_100

	.elftype	@"ET_EXEC"


//--------------------- .note.nv.tkinfo           --------------------------
	.section	.note.nv.tkinfo,"",@"SHT_NOTE"
	.sectionflags	@"SHF_NOTE_NV_TKINFO"
	.tkinfo
        /*0018*/ 	.word	0x00000002
        /*0030*/ 	.string	""
        /*0030*/ 	.string	"ptxas"
        /*0030*/ 	.string	"Cuda compilation tools, release 13.0, V13.0.88"
        /*0030*/ 	.string	"Build cuda_13.0.r13.0/compiler.36424714_0"
        /*0030*/ 	.string	"-arch sm_100 -m 64 "



//--------------------- .note.nv.cuinfo           --------------------------
	.section	.note.nv.cuinfo,"",@"SHT_NOTE"
	.sectionflags	@"SHF_NOTE_NV_CUINFO"
        /*0018*/ 	.short	0x0002
        /*001a*/ 	.short	0x0064
        /*001c*/ 	.short	0x0082
	.zero		2


//--------------------- .nv.info                  --------------------------
	.section	.nv.info,"",@"SHT_CUDA_INFO"
	.align	4


	//----- nvinfo : EIATTR_REGCOUNT
	.align		4
        /*0000*/ 	.byte	0x04, 0x2f
        /*0002*/ 	.short	(.L_3 - .L_2)
	.align		4
.L_2:
        /*0004*/ 	.word	index@(_Z19setGlobalMSysKernelP10NRT_MemSys)
        /*0008*/ 	.word	0x00000008


	//----- nvinfo : EIATTR_FRAME_SIZE
	.align		4
.L_3:
        /*000c*/ 	.byte	0x04, 0x11
        /*000e*/ 	.short	(.L_5 - .L_4)
	.align		4
.L_4:
        /*0010*/ 	.word	index@(_Z19setGlobalMSysKernelP10NRT_MemSys)
        /*0014*/ 	.word	0x00000000


	//----- nvinfo : EIATTR_MIN_STACK_SIZE
	.align		4
.L_5:
        /*0018*/ 	.byte	0x04, 0x12
        /*001a*/ 	.short	(.L_7 - .L_6)
	.align		4
.L_6:
        /*001c*/ 	.word	index@(_Z19setGlobalMSysKernelP10NRT_MemSys)
        /*0020*/ 	.word	0x00000000
.L_7:


//--------------------- .nv.compat                --------------------------
	.section	.nv.compat,"",@"SHT_CUDA_COMPAT_INFO"
	.align	4
        /*0000*/ 	.byte	0x02, 0x09, 0x00, 0x00, 0x02, 0x02, 0x01, 0x00, 0x02, 0x05, 0x05, 0x00, 0x03, 0x07, 0x01, 0x01
        /*0010*/ 	.byte	0x02, 0x03, 0x00, 0x00, 0x02, 0x06, 0x01, 0x00, 0x04, 0x0b, 0x08, 0x00, 0x09, 0x00, 0x00, 0x00
        /*0020*/ 	.byte	0x00, 0x00, 0x00, 0x00


//--------------------- .nv.info._Z19setGlobalMSysKernelP10NRT_MemSys --------------------------
	.section	.nv.info._Z19setGlobalMSysKernelP10NRT_MemSys,"",@"SHT_CUDA_INFO"
	.sectionflags	@""
	.align	4


	//----- nvinfo : EIATTR_CUDA_API_VERSION
	.align		4
        /*0000*/ 	.byte	0x04, 0x37
        /*0002*/ 	.short	(.L_9 - .L_8)
.L_8:
        /*0004*/ 	.word	0x00000082


	//----- nvinfo : EIATTR_KPARAM_INFO
	.align		4
.L_9:
        /*0008*/ 	.byte	0x04, 0x17
        /*000a*/ 	.short	(.L_11 - .L_10)
.L_10:
        /*000c*/ 	.word	0x00000000
        /*0010*/ 	.short	0x0000
        /*0012*/ 	.short	0x0000
        /*0014*/ 	.byte	0x00, 0xf5, 0x21, 0x00


	//----- nvinfo : EIATTR_SPARSE_MMA_MASK
	.align		4
.L_11:
        /*0018*/ 	.byte	0x03, 0x50
        /*001a*/ 	.short	0x0000


	//----- nvinfo : EIATTR_MAXREG_COUNT
	.align		4
        /*001c*/ 	.byte	0x03, 0x1b
        /*001e*/ 	.short	0x00ff


	//----- nvinfo : EIATTR_MERCURY_ISA_VERSION
	.align		4
        /*0020*/ 	.byte	0x03, 0x5f
        /*0022*/ 	.short	0x0101


	//----- nvinfo : EIATTR_VRC_CTA_INIT_COUNT
	.align		4
        /*0024*/ 	.byte	0x02, 0x4a
	.zero		1
	.zero		1


	//----- nvinfo : EIATTR_EXIT_INSTR_OFFSETS
	.align		4
        /*0028*/ 	.byte	0x04, 0x1c
        /*002a*/ 	.short	(.L_13 - .L_12)


	//   ....[0]....
.L_12:
        /*002c*/ 	.word	0x00000050


	//----- nvinfo : EIATTR_CBANK_PARAM_SIZE
	.align		4
.L_13:
        /*0030*/ 	.byte	0x03, 0x19
        /*0032*/ 	.short	0x0008


	//----- nvinfo : EIATTR_PARAM_CBANK
	.align		4
        /*0034*/ 	.byte	0x04, 0x0a
        /*0036*/ 	.short	(.L_15 - .L_14)
	.align		4
.L_14:
        /*0038*/ 	.word	index@(.nv.constant0._Z19setGlobalMSysKernelP10NRT_MemSys)
        /*003c*/ 	.short	0x0380
        /*003e*/ 	.short	0x0008


	//----- nvinfo : EIATTR_SW_WAR
	.align		4
.L_15:
        /*0040*/ 	.byte	0x04, 0x36
        /*0042*/ 	.short	(.L_17 - .L_16)
.L_16:
        /*0044*/ 	.word	0x00000008
.L_17:


//--------------------- .nv.callgraph             --------------------------
	.section	.nv.callgraph,"",@"SHT_CUDA_CALLGRAPH"
	.align	4
	.sectionentsize	8
	.align		4
        /*0000*/ 	.word	0x00000000
	.align		4
        /*0004*/ 	.word	0xffffffff
	.align		4
        /*0008*/ 	.word	0x00000000
	.align		4
        /*000c*/ 	.word	0xfffffffe
	.align		4
        /*0010*/ 	.word	0x00000000
	.align		4
        /*0014*/ 	.word	0xfffffffd
	.align		4
        /*0018*/ 	.word	0x00000000
	.align		4
        /*001c*/ 	.word	0xfffffffc


//--------------------- .nv.constant4             --------------------------
	.section	.nv.constant4,"a",@progbits
	.align	8
	.align		8
.nv.constant4:
        /*0000*/ 	.dword	DefaultMSys
	.align		8
        /*0008*/ 	.dword	TheMSys


//--------------------- .text._Z19setGlobalMSysKernelP10NRT_MemSys --------------------------
	.section	.text._Z19setGlobalMSysKernelP10NRT_MemSys,"ax",@progbits
	.align	128
        .global         _Z19setGlobalMSysKernelP10NRT_MemSys
        .type           _Z19setGlobalMSysKernelP10NRT_MemSys,@function
        .size           _Z19setGlobalMSysKernelP10NRT_MemSys,(.L_x_1 - _Z19setGlobalMSysKernelP10NRT_MemSys)
        .other          _Z19setGlobalMSysKernelP10NRT_MemSys,@"STO_CUDA_ENTRY STV_DEFAULT"
_Z19setGlobalMSysKernelP10NRT_MemSys:
.text._Z19setGlobalMSysKernelP10NRT_MemSys:
[----:B------:R-:W-:Y:S08]  /*0000*/  LDC R1, c[0x0][0x37c] ;  /* 0x0000df00ff017b82 */ /* 0x000ff00000000800 */
[----:B------:R-:W0:Y:S01]  /*0010*/  LDC.64 R2, c[0x4][0x8] ;  /* 0x01000200ff027b82 */ /* 0x000e220000000a00 */
[----:B------:R-:W0:Y:S07]  /*0020*/  LDCU.64 UR4, c[0x0][0x358] ;  /* 0x00006b00ff0477ac */ /* 0x000e2e0008000a00 */
[----:B------:R-:W0:Y:S02]  /*0030*/  LDC.64 R4, c[0x0][0x380] ;  /* 0x0000e000ff047b82 */ /* 0x000e240000000a00 */
[----:B0-----:R-:W-:Y:S01]  /*0040*/  STG.E.64 desc[UR4][R2.64], R4 ;  /* 0x0000000402007986 */ /* 0x001fe2000c101b04 */
[----:B------:R-:W-:Y:S05]  /*0050*/  EXIT ;  /* 0x000000000000794d */ /* 0x000fea0003800000 */
.L_x_0:
[----:B------:R-:W-:-:S00]  /*0060*/  BRA `(.L_x_0) ;  /* 0xfffffffc00fc7947 */ /* 0x000fc0000383ffff */
[----:B------:R-:W-:-:S00]  /*0070*/  NOP ;  /* 0x0000000000007918 */ /* 0x000fc00000000000 */
        /* <DEDUP_REMOVED lines=8> */
.L_x_1:


//--------------------- .nv.global.init           --------------------------
	.section	.nv.global.init,"aw",@progbits
	.align	8
	.align		8
.nv.global.init:
	.type		TheMSys,@object
	.size		TheMSys,(.L_1 - TheMSys)
TheMSys:
        /*0000*/ 	.dword	fun@R_CUDA_G64(DefaultMSys)
.L_1:


//--------------------- .nv.shared.reserved.0     --------------------------
	.section	.nv.shared.reserved.0,"aw",@nobits
	.weak		__nv_reservedSMEM_offset_0_alias
	.size		__nv_reservedSMEM_offset_0_alias, 0, 64
	.other		__nv_reservedSMEM_offset_0_alias,@"STO_CUDA_RESERVED_SHARED STV_DEFAULT"
__nv_reservedSMEM_offset_0_alias:
	.zero		0
	.zero		64


//--------------------- .nv.global                --------------------------
	.section	.nv.global,"aw",@nobits
	.align	8
.nv.global:
	.type		DefaultMSys,@object
	.size		DefaultMSys,(.L_0 - DefaultMSys)
DefaultMSys:
	.zero		40
.L_0:


//--------------------- .nv.constant0._Z19setGlobalMSysKernelP10NRT_MemSys --------------------------
	.section	.nv.constant0._Z19setGlobalMSysKernelP10NRT_MemSys,"a",@progbits
	.sectionflags	@""
	.align	4
.nv.constant0._Z19setGlobalMSysKernelP10NRT_MemSys:
	.zero		904


//--------------------- SYMBOLS --------------------------

	.type		.nv.reservedSmem.offset0,@object
	.size		.nv.reservedSmem.offset0,0x4
